//
// Generated by NVIDIA NVVM Compiler
//
// Compiler Build ID: CL-36424714
// Cuda compilation tools, release 13.0, V13.0.88
// Based on NVVM 20.0.0
//

.version 9.0
.target sm_100
.address_size 64

	// .globl	_Z26convolve_rows_kernel_naivev

.visible .entry _Z26convolve_rows_kernel_naivev()
{


	ret;

}
	// .globl	_Z29convolve_columns_kernel_naivev
.visible .entry _Z29convolve_columns_kernel_naivev()
{


	ret;

}
	// .globl	_Z30convolve_rows_kernel_optimizedv
.visible .entry _Z30convolve_rows_kernel_optimizedv()
{


	ret;

}
	// .globl	_Z33convolve_columns_kernel_optimizedv
.visible .entry _Z33convolve_columns_kernel_optimizedv()
{


	ret;

}


// ===== COMPILED SASS (sm_100) =====

	.target	sm_100

	.elftype	@"ET_EXEC"


//--------------------- .note.nv.tkinfo           --------------------------
	.section	.note.nv.tkinfo,"",@"SHT_NOTE"
	.sectionflags	@"SHF_NOTE_NV_TKINFO"
	.tkinfo
        /*0018*/ 	.word	0x00000002
        /*0030*/ 	.string	""
        /*0030*/ 	.string	"ptxas"
        /*0030*/ 	.string	"Cuda compilation tools, release 13.0, V13.0.88"
        /*0030*/ 	.string	"Build cuda_13.0.r13.0/compiler.36424714_0"
        /*0030*/ 	.string	"-arch sm_100 -m 64 "



//--------------------- .note.nv.cuinfo           --------------------------
	.section	.note.nv.cuinfo,"",@"SHT_NOTE"
	.sectionflags	@"SHF_NOTE_NV_CUINFO"
        /*0018*/ 	.short	0x0002
        /*001a*/ 	.short	0x0064
        /*001c*/ 	.short	0x0082
	.zero		2


//--------------------- .nv.info                  --------------------------
	.section	.nv.info,"",@"SHT_CUDA_INFO"
	.align	4


	//----- nvinfo : EIATTR_REGCOUNT
	.align		4
        /*0000*/ 	.byte	0x04, 0x2f
        /*0002*/ 	.short	(.L_1 - .L_0)
	.align		4
.L_0:
        /*0004*/ 	.word	index@(_Z26convolve_rows_kernel_naivev)
        /*0008*/ 	.word	0x00000004


	//----- nvinfo : EIATTR_FRAME_SIZE
	.align		4
.L_1:
        /*000c*/ 	.byte	0x04, 0x11
        /*000e*/ 	.short	(.L_3 - .L_2)
	.align		4
.L_2:
        /*0010*/ 	.word	index@(_Z26convolve_rows_kernel_naivev)
        /*0014*/ 	.word	0x00000000


	//----- nvinfo : EIATTR_REGCOUNT
	.align		4
.L_3:
        /*0018*/ 	.byte	0x04, 0x2f
        /*001a*/ 	.short	(.L_5 - .L_4)
	.align		4
.L_4:
        /*001c*/ 	.word	index@(_Z29convolve_columns_kernel_naivev)
        /*0020*/ 	.word	0x00000004


	//----- nvinfo : EIATTR_FRAME_SIZE
	.align		4
.L_5:
        /*0024*/ 	.byte	0x04, 0x11
        /*0026*/ 	.short	(.L_7 - .L_6)
	.align		4
.L_6:
        /*0028*/ 	.word	index@(_Z29convolve_columns_kernel_naivev)
        /*002c*/ 	.word	0x00000000


	//----- nvinfo : EIATTR_REGCOUNT
	.align		4
.L_7:
        /*0030*/ 	.byte	0x04, 0x2f
        /*0032*/ 	.short	(.L_9 - .L_8)
	.align		4
.L_8:
        /*0034*/ 	.word	index@(_Z30convolve_rows_kernel_optimizedv)
        /*0038*/ 	.word	0x00000004


	//----- nvinfo : EIATTR_FRAME_SIZE
	.align		4
.L_9:
        /*003c*/ 	.byte	0x04, 0x11
        /*003e*/ 	.short	(.L_11 - .L_10)
	.align		4
.L_10:
        /*0040*/ 	.word	index@(_Z30convolve_rows_kernel_optimizedv)
        /*0044*/ 	.word	0x00000000


	//----- nvinfo : EIATTR_REGCOUNT
	.align		4
.L_11:
        /*0048*/ 	.byte	0x04, 0x2f
        /*004a*/ 	.short	(.L_13 - .L_12)
	.align		4
.L_12:
        /*004c*/ 	.word	index@(_Z33convolve_columns_kernel_optimizedv)
        /*0050*/ 	.word	0x00000004


	//----- nvinfo : EIATTR_FRAME_SIZE
	.align		4
.L_13:
        /*0054*/ 	.byte	0x04, 0x11
        /*0056*/ 	.short	(.L_15 - .L_14)
	.align		4
.L_14:
        /*0058*/ 	.word	index@(_Z33convolve_columns_kernel_optimizedv)
        /*005c*/ 	.word	0x00000000


	//----- nvinfo : EIATTR_MIN_STACK_SIZE
	.align		4
.L_15:
        /*0060*/ 	.byte	0x04, 0x12
        /*0062*/ 	.short	(.L_17 - .L_16)
	.align		4
.L_16:
        /*0064*/ 	.word	index@(_Z33convolve_columns_kernel_optimizedv)
        /*0068*/ 	.word	0x00000000


	//----- nvinfo : EIATTR_MIN_STACK_SIZE
	.align		4
.L_17:
        /*006c*/ 	.byte	0x04, 0x12
        /*006e*/ 	.short	(.L_19 - .L_18)
	.align		4
.L_18:
        /*0070*/ 	.word	index@(_Z30convolve_rows_kernel_optimizedv)
        /*0074*/ 	.word	0x00000000


	//----- nvinfo : EIATTR_MIN_STACK_SIZE
	.align		4
.L_19:
        /*0078*/ 	.byte	0x04, 0x12
        /*007a*/ 	.short	(.L_21 - .L_20)
	.align		4
.L_20:
        /*007c*/ 	.word	index@(_Z29convolve_columns_kernel_naivev)
        /*0080*/ 	.word	0x00000000


	//----- nvinfo : EIATTR_MIN_STACK_SIZE
	.align		4
.L_21:
        /*0084*/ 	.byte	0x04, 0x12
        /*0086*/ 	.short	(.L_23 - .L_22)
	.align		4
.L_22:
        /*0088*/ 	.word	index@(_Z26convolve_rows_kernel_naivev)
        /*008c*/ 	.word	0x00000000
.L_23:


//--------------------- .nv.compat                --------------------------
	.section	.nv.compat,"",@"SHT_CUDA_COMPAT_INFO"
	.align	4
        /*0000*/ 	.byte	0x02, 0x09, 0x00, 0x00, 0x02, 0x02, 0x01, 0x00, 0x02, 0x05, 0x05, 0x00, 0x03, 0x07, 0x01, 0x01
        /*0010*/ 	.byte	0x02, 0x03, 0x00, 0x00, 0x02, 0x06, 0x01, 0x00, 0x04, 0x0b, 0x08, 0x00, 0x09, 0x00, 0x00, 0x00
        /*0020*/ 	.byte	0x00, 0x00, 0x00, 0x00


//--------------------- .nv.info._Z33convolve_columns_kernel_optimizedv --------------------------
	.section	.nv.info._Z33convolve_columns_kernel_optimizedv,"",@"SHT_CUDA_INFO"
	.sectionflags	@""
	.align	4


	//----- nvinfo : EIATTR_CUDA_API_VERSION
	.align		4
        /*0000*/ 	.byte	0x04, 0x37
        /*0002*/ 	.short	(.L_25 - .L_24)
.L_24:
        /*0004*/ 	.word	0x00000082


	//----- nvinfo : EIATTR_SPARSE_MMA_MASK
	.align		4
.L_25:
        /*0008*/ 	.byte	0x03, 0x50
        /*000a*/ 	.short	0x0000


	//----- nvinfo : EIATTR_MAXREG_COUNT
	.align		4
        /*000c*/ 	.byte	0x03, 0x1b
        /*000e*/ 	.short	0x00ff


	//----- nvinfo : EIATTR_MERCURY_ISA_VERSION
	.align		4
        /*0010*/ 	.byte	0x03, 0x5f
        /*0012*/ 	.short	0x0101


	//----- nvinfo : EIATTR_VRC_CTA_INIT_COUNT
	.align		4
        /*0014*/ 	.byte	0x02, 0x4a
	.zero		1
	.zero		1


	//----- nvinfo : EIATTR_EXIT_INSTR_OFFSETS
	.align		4
        /*0018*/ 	.byte	0x04, 0x1c
        /*001a*/ 	.short	(.L_27 - .L_26)


	//   ....[0]....
.L_26:
        /*001c*/ 	.word	0x00000010


	//----- nvinfo : EIATTR_SW_WAR
	.align		4
.L_27:
        /*0020*/ 	.byte	0x04, 0x36
        /*0022*/ 	.short	(.L_29 - .L_28)
.L_28:
        /*0024*/ 	.word	0x00000008
.L_29:


//--------------------- .nv.info._Z30convolve_rows_kernel_optimizedv --------------------------
	.section	.nv.info._Z30convolve_rows_kernel_optimizedv,"",@"SHT_CUDA_INFO"
	.sectionflags	@""
	.align	4


	//----- nvinfo : EIATTR_CUDA_API_VERSION
	.align		4
        /*0000*/ 	.byte	0x04, 0x37
        /*0002*/ 	.short	(.L_31 - .L_30)
.L_30:
        /*0004*/ 	.word	0x00000082


	//----- nvinfo : EIATTR_SPARSE_MMA_MASK
	.align		4
.L_31:
        /*0008*/ 	.byte	0x03, 0x50
        /*000a*/ 	.short	0x0000


	//----- nvinfo : EIATTR_MAXREG_COUNT
	.align		4
        /*000c*/ 	.byte	0x03, 0x1b
        /*000e*/ 	.short	0x00ff


	//----- nvinfo : EIATTR_MERCURY_ISA_VERSION
	.align		4
        /*0010*/ 	.byte	0x03, 0x5f
        /*0012*/ 	.short	0x0101


	//----- nvinfo : EIATTR_VRC_CTA_INIT_COUNT
	.align		4
        /*0014*/ 	.byte	0x02, 0x4a
	.zero		1
	.zero		1


	//----- nvinfo : EIATTR_EXIT_INSTR_OFFSETS
	.align		4
        /*0018*/ 	.byte	0x04, 0x1c
        /*001a*/ 	.short	(.L_33 - .L_32)


	//   ....[0]....
.L_32:
        /*001c*/ 	.word	0x00000010


	//----- nvinfo : EIATTR_SW_WAR
	.align		4
.L_33:
        /*0020*/ 	.byte	0x04, 0x36
        /*0022*/ 	.short	(.L_35 - .L_34)
.L_34:
        /*0024*/ 	.word	0x00000008
.L_35:


//--------------------- .nv.info._Z29convolve_columns_kernel_naivev --------------------------
	.section	.nv.info._Z29convolve_columns_kernel_naivev,"",@"SHT_CUDA_INFO"
	.sectionflags	@""
	.align	4


	//----- nvinfo : EIATTR_CUDA_API_VERSION
	.align		4
        /*0000*/ 	.byte	0x04, 0x37
        /*0002*/ 	.short	(.L_37 - .L_36)
.L_36:
        /*0004*/ 	.word	0x00000082


	//----- nvinfo : EIATTR_SPARSE_MMA_MASK
	.align		4
.L_37:
        /*0008*/ 	.byte	0x03, 0x50
        /*000a*/ 	.short	0x0000


	//----- nvinfo : EIATTR_MAXREG_COUNT
	.align		4
        /*000c*/ 	.byte	0x03, 0x1b
        /*000e*/ 	.short	0x00ff


	//----- nvinfo : EIATTR_MERCURY_ISA_VERSION
	.align		4
        /*0010*/ 	.byte	0x03, 0x5f
        /*0012*/ 	.short	0x0101


	//----- nvinfo : EIATTR_VRC_CTA_INIT_COUNT
	.align		4
        /*0014*/ 	.byte	0x02, 0x4a
	.zero		1
	.zero		1


	//----- nvinfo : EIATTR_EXIT_INSTR_OFFSETS
	.align		4
        /*0018*/ 	.byte	0x04, 0x1c
        /*001a*/ 	.short	(.L_39 - .L_38)


	//   ....[0]....
.L_38:
        /*001c*/ 	.word	0x00000010


	//----- nvinfo : EIATTR_SW_WAR
	.align		4
.L_39:
        /*0020*/ 	.byte	0x04, 0x36
        /*0022*/ 	.short	(.L_41 - .L_40)
.L_40:
        /*0024*/ 	.word	0x00000008
.L_41:


//--------------------- .nv.info._Z26convolve_rows_kernel_naivev --------------------------
	.section	.nv.info._Z26convolve_rows_kernel_naivev,"",@"SHT_CUDA_INFO"
	.sectionflags	@""
	.align	4


	//----- nvinfo : EIATTR_CUDA_API_VERSION
	.align		4
        /*0000*/ 	.byte	0x04, 0x37
        /*0002*/ 	.short	(.L_43 - .L_42)
.L_42:
        /*0004*/ 	.word	0x00000082


	//----- nvinfo : EIATTR_SPARSE_MMA_MASK
	.align		4
.L_43:
        /*0008*/ 	.byte	0x03, 0x50
        /*000a*/ 	.short	0x0000


	//----- nvinfo : EIATTR_MAXREG_COUNT
	.align		4
        /*000c*/ 	.byte	0x03, 0x1b
        /*000e*/ 	.short	0x00ff


	//----- nvinfo : EIATTR_MERCURY_ISA_VERSION
	.align		4
        /*0010*/ 	.byte	0x03, 0x5f
        /*0012*/ 	.short	0x0101


	//----- nvinfo : EIATTR_VRC_CTA_INIT_COUNT
	.align		4
        /*0014*/ 	.byte	0x02, 0x4a
	.zero		1
	.zero		1


	//----- nvinfo : EIATTR_EXIT_INSTR_OFFSETS
	.align		4
        /*0018*/ 	.byte	0x04, 0x1c
        /*001a*/ 	.short	(.L_45 - .L_44)


	//   ....[0]....
.L_44:
        /*001c*/ 	.word	0x00000010


	//----- nvinfo : EIATTR_SW_WAR
	.align		4
.L_45:
        /*0020*/ 	.byte	0x04, 0x36
        /*0022*/ 	.short	(.L_47 - .L_46)
.L_46:
        /*0024*/ 	.word	0x00000008
.L_47:


//--------------------- .nv.callgraph             --------------------------
	.section	.nv.callgraph,"",@"SHT_CUDA_CALLGRAPH"
	.align	4
	.sectionentsize	8
	.align		4
        /*0000*/ 	.word	0x00000000
	.align		4
        /*0004*/ 	.word	0xffffffff
	.align		4
        /*0008*/ 	.word	0x00000000
	.align		4
        /*000c*/ 	.word	0xfffffffe
	.align		4
        /*0010*/ 	.word	0x00000000
	.align		4
        /*0014*/ 	.word	0xfffffffd
	.align		4
        /*0018*/ 	.word	0x00000000
	.align		4
        /*001c*/ 	.word	0xfffffffc


//--------------------- .text._Z33convolve_columns_kernel_optimizedv --------------------------
	.section	.text._Z33convolve_columns_kernel_optimizedv,"ax",@progbits
	.align	128
        .global         _Z33convolve_columns_kernel_optimizedv
        .type           _Z33convolve_columns_kernel_optimizedv,@function
        .size           _Z33convolve_columns_kernel_optimizedv,(.L_x_4 - _Z33convolve_columns_kernel_optimizedv)
        .other          _Z33convolve_columns_kernel_optimizedv,@"STO_CUDA_ENTRY STV_DEFAULT"
_Z33convolve_columns_kernel_optimizedv:
.text._Z33convolve_columns_kernel_optimizedv:
[----:B------:R-:W-:Y:S01]  /*0000*/  LDC R1, c[0x0][0x37c] ;  /* 0x0000df00ff017b82 */ /* 0x000fe20000000800 */
[----:B------:R-:W-:Y:S05]  /*0010*/  EXIT ;  /* 0x000000000000794d */ /* 0x000fea0003800000 */
.L_x_0:
[----:B------:R-:W-:-:S00]  /*0020*/  BRA `(.L_x_0) ;  /* 0xfffffffc00fc7947 */ /* 0x000fc0000383ffff */
[----:B------:R-:W-:-:S00]  /*0030*/  NOP ;  /* 0x0000000000007918 */ /* 0x000fc00000000000 */
        /* <DEDUP_REMOVED lines=12> */
.L_x_4:


//--------------------- .text._Z30convolve_rows_kernel_optimizedv --------------------------
	.section	.text._Z30convolve_rows_kernel_optimizedv,"ax",@progbits
	.align	128
        .global         _Z30convolve_rows_kernel_optimizedv
        .type           _Z30convolve_rows_kernel_optimizedv,@function
        .size           _Z30convolve_rows_kernel_optimizedv,(.L_x_5 - _Z30convolve_rows_kernel_optimizedv)
        .other          _Z30convolve_rows_kernel_optimizedv,@"STO_CUDA_ENTRY STV_DEFAULT"
_Z30convolve_rows_kernel_optimizedv:
.text._Z30convolve_rows_kernel_optimizedv:
[----:B------:R-:W-:Y:S01]  /*0000*/  LDC R1, c[0x0][0x37c] ;  /* 0x0000df00ff017b82 */ /* 0x000fe20000000800 */
[----:B------:R-:W-:Y:S05]  /*0010*/  EXIT ;  /* 0x000000000000794d */ /* 0x000fea0003800000 */
.L_x_1:
        /* <DEDUP_REMOVED lines=14> */
.L_x_5:


//--------------------- .text._Z29convolve_columns_kernel_naivev --------------------------
	.section	.text._Z29convolve_columns_kernel_naivev,"ax",@progbits
	.align	128
        .global         _Z29convolve_columns_kernel_naivev
        .type           _Z29convolve_columns_kernel_naivev,@function
        .size           _Z29convolve_columns_kernel_naivev,(.L_x_6 - _Z29convolve_columns_kernel_naivev)
        .other          _Z29convolve_columns_kernel_naivev,@"STO_CUDA_ENTRY STV_DEFAULT"
_Z29convolve_columns_kernel_naivev:
.text._Z29convolve_columns_kernel_naivev:
[----:B------:R-:W-:Y:S01]  /*0000*/  LDC R1, c[0x0][0x37c] ;  /* 0x0000df00ff017b82 */ /* 0x000fe20000000800 */
[----:B------:R-:W-:Y:S05]  /*0010*/  EXIT ;  /* 0x000000000000794d */ /* 0x000fea0003800000 */
.L_x_2:
        /* <DEDUP_REMOVED lines=14> */
.L_x_6:


//--------------------- .text._Z26convolve_rows_kernel_naivev --------------------------
	.section	.text._Z26convolve_rows_kernel_naivev,"ax",@progbits
	.align	128
        .global         _Z26convolve_rows_kernel_naivev
        .type           _Z26convolve_rows_kernel_naivev,@function
        .size           _Z26convolve_rows_kernel_naivev,(.L_x_7 - _Z26convolve_rows_kernel_naivev)
        .other          _Z26convolve_rows_kernel_naivev,@"STO_CUDA_ENTRY STV_DEFAULT"
_Z26convolve_rows_kernel_naivev:
.text._Z26convolve_rows_kernel_naivev:
[----:B------:R-:W-:Y:S01]  /*0000*/  LDC R1, c[0x0][0x37c] ;  /* 0x0000df00ff017b82 */ /* 0x000fe20000000800 */
[----:B------:R-:W-:Y:S05]  /*0010*/  EXIT ;  /* 0x000000000000794d */ /* 0x000fea0003800000 */
.L_x_3:
        /* <DEDUP_REMOVED lines=14> */
.L_x_7:


//--------------------- .nv.shared.reserved.0     --------------------------
	.section	.nv.shared.reserved.0,"aw",@nobits
	.weak		__nv_reservedSMEM_offset_0_alias
	.size		__nv_reservedSMEM_offset_0_alias, 0, 64
	.other		__nv_reservedSMEM_offset_0_alias,@"STO_CUDA_RESERVED_SHARED STV_DEFAULT"
__nv_reservedSMEM_offset_0_alias:
	.zero		0
	.zero		64


//--------------------- .nv.constant0._Z33convolve_columns_kernel_optimizedv --------------------------
	.section	.nv.constant0._Z33convolve_columns_kernel_optimizedv,"a",@progbits
	.sectionflags	@""
	.align	4
.nv.constant0._Z33convolve_columns_kernel_optimizedv:
	.zero		896


//--------------------- .nv.constant0._Z30convolve_rows_kernel_optimizedv --------------------------
	.section	.nv.constant0._Z30convolve_rows_kernel_optimizedv,"a",@progbits
	.sectionflags	@""
	.align	4
.nv.constant0._Z30convolve_rows_kernel_optimizedv:
	.zero		896


//--------------------- .nv.constant0._Z29convolve_columns_kernel_naivev --------------------------
	.section	.nv.constant0._Z29convolve_columns_kernel_naivev,"a",@progbits
	.sectionflags	@""
	.align	4
.nv.constant0._Z29convolve_columns_kernel_naivev:
	.zero		896


//--------------------- .nv.constant0._Z26convolve_rows_kernel_naivev --------------------------
	.section	.nv.constant0._Z26convolve_rows_kernel_naivev,"a",@progbits
	.sectionflags	@""
	.align	4
.nv.constant0._Z26convolve_rows_kernel_naivev:
	.zero		896


//--------------------- SYMBOLS --------------------------

	.type		.nv.reservedSmem.offset0,@object
	.size		.nv.reservedSmem.offset0,0x4
